//
// Generated by NVIDIA NVVM Compiler
//
// Compiler Build ID: CL-36424714
// Cuda compilation tools, release 13.0, V13.0.88
// Based on NVVM 20.0.0
//

.version 9.0
.target sm_100
.address_size 64

	// .globl	_Z21matrix_multiplicationPiS_S_iiii
.extern .func  (.param .b32 func_retval0) vprintf
(
	.param .b64 vprintf_param_0,
	.param .b64 vprintf_param_1
)
;
.global .align 1 .b8 $str[22] = {67, 32, 73, 110, 100, 101, 120, 32, 37, 105, 32, 86, 97, 108, 117, 101, 58, 32, 37, 105, 10};

.visible .entry _Z21matrix_multiplicationPiS_S_iiii(
	.param .u64 .ptr .align 1 _Z21matrix_multiplicationPiS_S_iiii_param_0,
	.param .u64 .ptr .align 1 _Z21matrix_multiplicationPiS_S_iiii_param_1,
	.param .u64 .ptr .align 1 _Z21matrix_multiplicationPiS_S_iiii_param_2,
	.param .u32 _Z21matrix_multiplicationPiS_S_iiii_param_3,
	.param .u32 _Z21matrix_multiplicationPiS_S_iiii_param_4,
	.param .u32 _Z21matrix_multiplicationPiS_S_iiii_param_5,
	.param .u32 _Z21matrix_multiplicationPiS_S_iiii_param_6
)
{
	.local .align 8 .b8 	__local_depot0[8];
	.reg .b64 	%SP;
	.reg .b64 	%SPL;
	.reg .pred 	%p<11>;
	.reg .b32 	%r<100>;
	.reg .b64 	%rd<46>;

	mov.u64 	%SPL, __local_depot0;
	cvta.local.u64 	%SP, %SPL;
	ld.param.u64 	%rd6, [_Z21matrix_multiplicationPiS_S_iiii_param_0];
	ld.param.u64 	%rd7, [_Z21matrix_multiplicationPiS_S_iiii_param_1];
	ld.param.u64 	%rd8, [_Z21matrix_multiplicationPiS_S_iiii_param_2];
	ld.param.u32 	%r31, [_Z21matrix_multiplicationPiS_S_iiii_param_3];
	ld.param.u32 	%r32, [_Z21matrix_multiplicationPiS_S_iiii_param_5];
	ld.param.u32 	%r33, [_Z21matrix_multiplicationPiS_S_iiii_param_6];
	cvta.to.global.u64 	%rd1, %rd7;
	cvta.to.global.u64 	%rd2, %rd6;
	cvta.to.global.u64 	%rd3, %rd8;
	mov.u32 	%r34, %tid.x;
	mov.u32 	%r35, %ntid.x;
	mov.u32 	%r36, %ctaid.x;
	mad.lo.s32 	%r1, %r35, %r36, %r34;
	setp.ge.s32 	%p1, %r1, %r33;
	@%p1 bra 	$L__BB0_15;
	rem.s32 	%r2, %r1, %r32;
	setp.gt.s32 	%p2, %r31, 0;
	@%p2 bra 	$L__BB0_3;
	mul.wide.s32 	%rd9, %r1, 4;
	add.s64 	%rd10, %rd3, %rd9;
	ld.global.u32 	%r99, [%rd10];
	bra.uni 	$L__BB0_14;
$L__BB0_3:
	div.s32 	%r38, %r1, %r32;
	mul.lo.s32 	%r4, %r38, %r31;
	mul.wide.s32 	%rd11, %r1, 4;
	add.s64 	%rd4, %rd3, %rd11;
	ld.global.u32 	%r99, [%rd4];
	and.b32  	%r6, %r31, 7;
	setp.lt.u32 	%p3, %r31, 8;
	mov.b32 	%r96, 0;
	@%p3 bra 	$L__BB0_6;
	and.b32  	%r96, %r31, 2147483640;
	neg.s32 	%r91, %r96;
	shl.b32 	%r9, %r32, 3;
	add.s64 	%rd5, %rd2, 16;
	mul.wide.s32 	%rd16, %r32, 4;
	mov.u32 	%r89, %r4;
	mov.u32 	%r90, %r2;
$L__BB0_5:
	.pragma "nounroll";
	mul.wide.s32 	%rd12, %r89, 4;
	add.s64 	%rd13, %rd5, %rd12;
	ld.global.u32 	%r39, [%rd13+-16];
	mul.wide.s32 	%rd14, %r90, 4;
	add.s64 	%rd15, %rd1, %rd14;
	ld.global.u32 	%r40, [%rd15];
	mad.lo.s32 	%r41, %r40, %r39, %r99;
	st.global.u32 	[%rd4], %r41;
	ld.global.u32 	%r42, [%rd13+-12];
	add.s64 	%rd17, %rd15, %rd16;
	ld.global.u32 	%r43, [%rd17];
	mad.lo.s32 	%r44, %r43, %r42, %r41;
	st.global.u32 	[%rd4], %r44;
	ld.global.u32 	%r45, [%rd13+-8];
	add.s64 	%rd18, %rd17, %rd16;
	ld.global.u32 	%r46, [%rd18];
	mad.lo.s32 	%r47, %r46, %r45, %r44;
	st.global.u32 	[%rd4], %r47;
	ld.global.u32 	%r48, [%rd13+-4];
	add.s64 	%rd19, %rd18, %rd16;
	ld.global.u32 	%r49, [%rd19];
	mad.lo.s32 	%r50, %r49, %r48, %r47;
	st.global.u32 	[%rd4], %r50;
	ld.global.u32 	%r51, [%rd13];
	add.s64 	%rd20, %rd19, %rd16;
	ld.global.u32 	%r52, [%rd20];
	mad.lo.s32 	%r53, %r52, %r51, %r50;
	st.global.u32 	[%rd4], %r53;
	ld.global.u32 	%r54, [%rd13+4];
	add.s64 	%rd21, %rd20, %rd16;
	ld.global.u32 	%r55, [%rd21];
	mad.lo.s32 	%r56, %r55, %r54, %r53;
	st.global.u32 	[%rd4], %r56;
	ld.global.u32 	%r57, [%rd13+8];
	add.s64 	%rd22, %rd21, %rd16;
	ld.global.u32 	%r58, [%rd22];
	mad.lo.s32 	%r59, %r58, %r57, %r56;
	st.global.u32 	[%rd4], %r59;
	ld.global.u32 	%r60, [%rd13+12];
	add.s64 	%rd23, %rd22, %rd16;
	ld.global.u32 	%r61, [%rd23];
	mad.lo.s32 	%r99, %r61, %r60, %r59;
	st.global.u32 	[%rd4], %r99;
	add.s32 	%r91, %r91, 8;
	add.s32 	%r90, %r90, %r9;
	add.s32 	%r89, %r89, 8;
	setp.ne.s32 	%p4, %r91, 0;
	@%p4 bra 	$L__BB0_5;
$L__BB0_6:
	setp.eq.s32 	%p5, %r6, 0;
	@%p5 bra 	$L__BB0_14;
	and.b32  	%r20, %r31, 3;
	setp.lt.u32 	%p6, %r6, 4;
	@%p6 bra 	$L__BB0_9;
	add.s32 	%r62, %r96, %r4;
	mul.wide.s32 	%rd24, %r62, 4;
	add.s64 	%rd25, %rd2, %rd24;
	ld.global.u32 	%r63, [%rd25];
	mad.lo.s32 	%r64, %r96, %r32, %r2;
	mul.wide.s32 	%rd26, %r64, 4;
	add.s64 	%rd27, %rd1, %rd26;
	ld.global.u32 	%r65, [%rd27];
	mad.lo.s32 	%r66, %r65, %r63, %r99;
	st.global.u32 	[%rd4], %r66;
	ld.global.u32 	%r67, [%rd25+4];
	mul.wide.s32 	%rd28, %r32, 4;
	add.s64 	%rd29, %rd27, %rd28;
	ld.global.u32 	%r68, [%rd29];
	mad.lo.s32 	%r69, %r68, %r67, %r66;
	st.global.u32 	[%rd4], %r69;
	ld.global.u32 	%r70, [%rd25+8];
	add.s64 	%rd30, %rd29, %rd28;
	ld.global.u32 	%r71, [%rd30];
	mad.lo.s32 	%r72, %r71, %r70, %r69;
	st.global.u32 	[%rd4], %r72;
	ld.global.u32 	%r73, [%rd25+12];
	add.s64 	%rd31, %rd30, %rd28;
	ld.global.u32 	%r74, [%rd31];
	mad.lo.s32 	%r99, %r74, %r73, %r72;
	st.global.u32 	[%rd4], %r99;
	add.s32 	%r96, %r96, 4;
$L__BB0_9:
	setp.eq.s32 	%p7, %r20, 0;
	@%p7 bra 	$L__BB0_14;
	setp.eq.s32 	%p8, %r20, 1;
	@%p8 bra 	$L__BB0_12;
	add.s32 	%r75, %r96, %r4;
	mul.wide.s32 	%rd32, %r75, 4;
	add.s64 	%rd33, %rd2, %rd32;
	ld.global.u32 	%r76, [%rd33];
	mad.lo.s32 	%r77, %r96, %r32, %r2;
	mul.wide.s32 	%rd34, %r77, 4;
	add.s64 	%rd35, %rd1, %rd34;
	ld.global.u32 	%r78, [%rd35];
	mad.lo.s32 	%r79, %r78, %r76, %r99;
	st.global.u32 	[%rd4], %r79;
	ld.global.u32 	%r80, [%rd33+4];
	mul.wide.s32 	%rd36, %r32, 4;
	add.s64 	%rd37, %rd35, %rd36;
	ld.global.u32 	%r81, [%rd37];
	mad.lo.s32 	%r99, %r81, %r80, %r79;
	st.global.u32 	[%rd4], %r99;
	add.s32 	%r96, %r96, 2;
$L__BB0_12:
	and.b32  	%r82, %r31, 1;
	setp.eq.b32 	%p9, %r82, 1;
	not.pred 	%p10, %p9;
	@%p10 bra 	$L__BB0_14;
	add.s32 	%r83, %r96, %r4;
	mul.wide.s32 	%rd38, %r83, 4;
	add.s64 	%rd39, %rd2, %rd38;
	ld.global.u32 	%r84, [%rd39];
	mad.lo.s32 	%r85, %r96, %r32, %r2;
	mul.wide.s32 	%rd40, %r85, 4;
	add.s64 	%rd41, %rd1, %rd40;
	ld.global.u32 	%r86, [%rd41];
	mad.lo.s32 	%r99, %r86, %r84, %r99;
	st.global.u32 	[%rd4], %r99;
$L__BB0_14:
	add.u64 	%rd42, %SP, 0;
	add.u64 	%rd43, %SPL, 0;
	st.local.v2.u32 	[%rd43], {%r1, %r99};
	mov.u64 	%rd44, $str;
	cvta.global.u64 	%rd45, %rd44;
	{ // callseq 0, 0
	.param .b64 param0;
	st.param.b64 	[param0], %rd45;
	.param .b64 param1;
	st.param.b64 	[param1], %rd42;
	.param .b32 retval0;
	call.uni (retval0), 
	vprintf, 
	(
	param0, 
	param1
	);
	ld.param.b32 	%r87, [retval0];
	} // callseq 0
$L__BB0_15:
	ret;

}


// ===== COMPILED SASS (sm_100) =====

	.target	sm_100

	.elftype	@"ET_EXEC"


//--------------------- .note.nv.tkinfo           --------------------------
	.section	.note.nv.tkinfo,"",@"SHT_NOTE"
	.sectionflags	@"SHF_NOTE_NV_TKINFO"
	.tkinfo
        /*0018*/ 	.word	0x00000002
        /*0030*/ 	.string	""
        /*0030*/ 	.string	"ptxas"
        /*0030*/ 	.string	"Cuda compilation tools, release 13.0, V13.0.88"
        /*0030*/ 	.string	"Build cuda_13.0.r13.0/compiler.36424714_0"
        /*0030*/ 	.string	"-arch sm_100 -m 64 "



//--------------------- .note.nv.cuinfo           --------------------------
	.section	.note.nv.cuinfo,"",@"SHT_NOTE"
	.sectionflags	@"SHF_NOTE_NV_CUINFO"
        /*0018*/ 	.short	0x0002
        /*001a*/ 	.short	0x0064
        /*001c*/ 	.short	0x0082
	.zero		2


//--------------------- .nv.info                  --------------------------
	.section	.nv.info,"",@"SHT_CUDA_INFO"
	.align	4


	//----- nvinfo : EIATTR_REGCOUNT
	.align		4
        /*0000*/ 	.byte	0x04, 0x2f
        /*0002*/ 	.short	(.L_2 - .L_1)
	.align		4
.L_1:
        /*0004*/ 	.word	index@(_Z21matrix_multiplicationPiS_S_iiii)
        /*0008*/ 	.word	0x0000001e


	//----- nvinfo : EIATTR_FRAME_SIZE
	.align		4
.L_2:
        /*000c*/ 	.byte	0x04, 0x11
        /*000e*/ 	.short	(.L_4 - .L_3)
	.align		4
.L_3:
        /*0010*/ 	.word	index@(_Z21matrix_multiplicationPiS_S_iiii)
        /*0014*/ 	.word	0x00000008


	//----- nvinfo : EIATTR_MIN_STACK_SIZE
	.align		4
.L_4:
        /*0018*/ 	.byte	0x04, 0x12
        /*001a*/ 	.short	(.L_6 - .L_5)
	.align		4
.L_5:
        /*001c*/ 	.word	index@(_Z21matrix_multiplicationPiS_S_iiii)
        /*0020*/ 	.word	0x00000008
.L_6:


//--------------------- .nv.compat                --------------------------
	.section	.nv.compat,"",@"SHT_CUDA_COMPAT_INFO"
	.align	4
        /*0000*/ 	.byte	0x02, 0x09, 0x00, 0x00, 0x02, 0x02, 0x01, 0x00, 0x02, 0x05, 0x05, 0x00, 0x03, 0x07, 0x01, 0x01
        /*0010*/ 	.byte	0x02, 0x03, 0x00, 0x00, 0x02, 0x06, 0x01, 0x00, 0x04, 0x0b, 0x08, 0x00, 0x09, 0x00, 0x00, 0x00
        /*0020*/ 	.byte	0x00, 0x00, 0x00, 0x00


//--------------------- .nv.info._Z21matrix_multiplicationPiS_S_iiii --------------------------
	.section	.nv.info._Z21matrix_multiplicationPiS_S_iiii,"",@"SHT_CUDA_INFO"
	.sectionflags	@""
	.align	4


	//----- nvinfo : EIATTR_CUDA_API_VERSION
	.align		4
        /*0000*/ 	.byte	0x04, 0x37
        /*0002*/ 	.short	(.L_8 - .L_7)
.L_7:
        /*0004*/ 	.word	0x00000082


	//----- nvinfo : EIATTR_KPARAM_INFO
	.align		4
.L_8:
        /*0008*/ 	.byte	0x04, 0x17
        /*000a*/ 	.short	(.L_10 - .L_9)
.L_9:
        /*000c*/ 	.word	0x00000000
        /*0010*/ 	.short	0x0006
        /*0012*/ 	.short	0x0024
        /*0014*/ 	.byte	0x00, 0xf0, 0x11, 0x00


	//----- nvinfo : EIATTR_KPARAM_INFO
	.align		4
.L_10:
        /*0018*/ 	.byte	0x04, 0x17
        /*001a*/ 	.short	(.L_12 - .L_11)
.L_11:
        /*001c*/ 	.word	0x00000000
        /*0020*/ 	.short	0x0005
        /*0022*/ 	.short	0x0020
        /*0024*/ 	.byte	0x00, 0xf0, 0x11, 0x00


	//----- nvinfo : EIATTR_KPARAM_INFO
	.align		4
.L_12:
        /*0028*/ 	.byte	0x04, 0x17
        /*002a*/ 	.short	(.L_14 - .L_13)
.L_13:
        /*002c*/ 	.word	0x00000000
        /*0030*/ 	.short	0x0004
        /*0032*/ 	.short	0x001c
        /*0034*/ 	.byte	0x00, 0xf0, 0x11, 0x00


	//----- nvinfo : EIATTR_KPARAM_INFO
	.align		4
.L_14:
        /*0038*/ 	.byte	0x04, 0x17
        /*003a*/ 	.short	(.L_16 - .L_15)
.L_15:
        /*003c*/ 	.word	0x00000000
        /*0040*/ 	.short	0x0003
        /*0042*/ 	.short	0x0018
        /*0044*/ 	.byte	0x00, 0xf0, 0x11, 0x00


	//----- nvinfo : EIATTR_KPARAM_INFO
	.align		4
.L_16:
        /*0048*/ 	.byte	0x04, 0x17
        /*004a*/ 	.short	(.L_18 - .L_17)
.L_17:
        /*004c*/ 	.word	0x00000000
        /*0050*/ 	.short	0x0002
        /*0052*/ 	.short	0x0010
        /*0054*/ 	.byte	0x00, 0xf5, 0x21, 0x00


	//----- nvinfo : EIATTR_KPARAM_INFO
	.align		4
.L_18:
        /*0058*/ 	.byte	0x04, 0x17
        /*005a*/ 	.short	(.L_20 - .L_19)
.L_19:
        /*005c*/ 	.word	0x00000000
        /*0060*/ 	.short	0x0001
        /*0062*/ 	.short	0x0008
        /*0064*/ 	.byte	0x00, 0xf5, 0x21, 0x00


	//----- nvinfo : EIATTR_KPARAM_INFO
	.align		4
.L_20:
        /*0068*/ 	.byte	0x04, 0x17
        /*006a*/ 	.short	(.L_22 - .L_21)
.L_21:
        /*006c*/ 	.word	0x00000000
        /*0070*/ 	.short	0x0000
        /*0072*/ 	.short	0x0000
        /*0074*/ 	.byte	0x00, 0xf5, 0x21, 0x00


	//----- nvinfo : EIATTR_SPARSE_MMA_MASK
	.align		4
.L_22:
        /*0078*/ 	.byte	0x03, 0x50
        /*007a*/ 	.short	0x0000


	//----- nvinfo : EIATTR_MAXREG_COUNT
	.align		4
        /*007c*/ 	.byte	0x03, 0x1b
        /*007e*/ 	.short	0x00ff


	//----- nvinfo : EIATTR_EXTERNS
	.align		4
        /*0080*/ 	.byte	0x04, 0x0f
        /*0082*/ 	.short	(.L_24 - .L_23)


	//   ....[0]....
	.align		4
.L_23:
        /*0084*/ 	.word	index@(vprintf)


	//----- nvinfo : EIATTR_MERCURY_ISA_VERSION
	.align		4
.L_24:
        /*0088*/ 	.byte	0x03, 0x5f
        /*008a*/ 	.short	0x0101


	//----- nvinfo : EIATTR_VRC_CTA_INIT_COUNT
	.align		4
        /*008c*/ 	.byte	0x02, 0x4a
	.zero		1
	.zero		1


	//----- nvinfo : EIATTR_SYSCALL_OFFSETS
	.align		4
        /*0090*/ 	.byte	0x04, 0x46
        /*0092*/ 	.short	(.L_26 - .L_25)


	//   ....[0]....
.L_25:
        /*0094*/ 	.word	0x00000b80


	//----- nvinfo : EIATTR_EXIT_INSTR_OFFSETS
	.align		4
.L_26:
        /*0098*/ 	.byte	0x04, 0x1c
        /*009a*/ 	.short	(.L_28 - .L_27)


	//   ....[0]....
.L_27:
        /*009c*/ 	.word	0x000000c0


	//   ....[1]....
        /*00a0*/ 	.word	0x00000b90


	//----- nvinfo : EIATTR_CRS_STACK_SIZE
	.align		4
.L_28:
        /*00a4*/ 	.byte	0x04, 0x1e
        /*00a6*/ 	.short	(.L_30 - .L_29)
.L_29:
        /*00a8*/ 	.word	0x00000000


	//----- nvinfo : EIATTR_CBANK_PARAM_SIZE
	.align		4
.L_30:
        /*00ac*/ 	.byte	0x03, 0x19
        /*00ae*/ 	.short	0x0028


	//----- nvinfo : EIATTR_PARAM_CBANK
	.align		4
        /*00b0*/ 	.byte	0x04, 0x0a
        /*00b2*/ 	.short	(.L_32 - .L_31)
	.align		4
.L_31:
        /*00b4*/ 	.word	index@(.nv.constant0._Z21matrix_multiplicationPiS_S_iiii)
        /*00b8*/ 	.short	0x0380
        /*00ba*/ 	.short	0x0028


	//----- nvinfo : EIATTR_SW_WAR
	.align		4
.L_32:
        /*00bc*/ 	.byte	0x04, 0x36
        /*00be*/ 	.short	(.L_34 - .L_33)
.L_33:
        /*00c0*/ 	.word	0x00000008
.L_34:


//--------------------- .nv.callgraph             --------------------------
	.section	.nv.callgraph,"",@"SHT_CUDA_CALLGRAPH"
	.align	4
	.sectionentsize	8
	.align		4
        /*0000*/ 	.word	0x00000000
	.align		4
        /*0004*/ 	.word	0xffffffff
	.align		4
        /*0008*/ 	.word	index@(_Z21matrix_multiplicationPiS_S_iiii)
	.align		4
        /*000c*/ 	.word	index@(vprintf)
	.align		4
        /*0010*/ 	.word	0x00000000
	.align		4
        /*0014*/ 	.word	0xfffffffe
	.align		4
        /*0018*/ 	.word	0x00000000
	.align		4
        /*001c*/ 	.word	0xfffffffd
	.align		4
        /*0020*/ 	.word	0x00000000
	.align		4
        /*0024*/ 	.word	0xfffffffc


//--------------------- .nv.constant4             --------------------------
	.section	.nv.constant4,"a",@progbits
	.align	8
	.align		8
.nv.constant4:
        /*0000*/ 	.dword	vprintf
	.align		8
        /*0008*/ 	.dword	$str


//--------------------- .text._Z21matrix_multiplicationPiS_S_iiii --------------------------
	.section	.text._Z21matrix_multiplicationPiS_S_iiii,"ax",@progbits
	.align	128
        .global         _Z21matrix_multiplicationPiS_S_iiii
        .type           _Z21matrix_multiplicationPiS_S_iiii,@function
        .size           _Z21matrix_multiplicationPiS_S_iiii,(.L_x_6 - _Z21matrix_multiplicationPiS_S_iiii)
        .other          _Z21matrix_multiplicationPiS_S_iiii,@"STO_CUDA_ENTRY STV_DEFAULT"
_Z21matrix_multiplicationPiS_S_iiii:
.text._Z21matrix_multiplicationPiS_S_iiii:
[----:B------:R-:W0:Y:S01]  /*0000*/  LDC R1, c[0x0][0x37c] ;  /* 0x0000df00ff017b82 */ /* 0x000e220000000800 */
[----:B------:R-:W1:Y:S01]  /*0010*/  S2R R2, SR_TID.X ;  /* 0x0000000000027919 */ /* 0x000e620000002100 */
[----:B------:R-:W2:Y:S01]  /*0020*/  LDCU UR5, c[0x0][0x2fc] ;  /* 0x00005f80ff0577ac */ /* 0x000ea20008000800 */
[----:B0-----:R-:W-:Y:S01]  /*0030*/  IADD3 R1, PT, PT, R1, -0x8, RZ ;  /* 0xfffffff801017810 */ /* 0x001fe20007ffe0ff */
[----:B------:R-:W1:Y:S01]  /*0040*/  S2R R3, SR_CTAID.X ;  /* 0x0000000000037919 */ /* 0x000e620000002500 */
[----:B------:R-:W1:Y:S01]  /*0050*/  LDCU UR6, c[0x0][0x360] ;  /* 0x00006c00ff0677ac */ /* 0x000e620008000800 */
[----:B------:R-:W0:Y:S01]  /*0060*/  LDCU UR7, c[0x0][0x3a4] ;  /* 0x00007480ff0777ac */ /* 0x000e220008000800 */
[----:B------:R-:W3:Y:S02]  /*0070*/  LDCU UR4, c[0x0][0x2f8] ;  /* 0x00005f00ff0477ac */ /* 0x000ee40008000800 */
[----:B---3--:R-:W-:-:S04]  /*0080*/  IADD3 R6, P1, PT, R1, UR4, RZ ;  /* 0x0000000401067c10 */ /* 0x008fc8000ff3e0ff */
[----:B--2---:R-:W-:Y:S01]  /*0090*/  IADD3.X R7, PT, PT, RZ, UR5, RZ, P1, !PT ;  /* 0x00000005ff077c10 */ /* 0x004fe20008ffe4ff */
[----:B-1----:R-:W-:-:S05]  /*00a0*/  IMAD R2, R3, UR6, R2 ;  /* 0x0000000603027c24 */ /* 0x002fca000f8e0202 */
[----:B0-----:R-:W-:-:S13]  /*00b0*/  ISETP.GE.AND P0, PT, R2, UR7, PT ;  /* 0x0000000702007c0c */ /* 0x001fda000bf06270 */
[----:B------:R-:W-:Y:S05]  /*00c0*/  @P0 EXIT ;  /* 0x000000000000094d */ /* 0x000fea0003800000 */
[----:B------:R-:W0:Y:S01]  /*00d0*/  LDC R5, c[0x0][0x3a0] ;  /* 0x0000e800ff057b82 */ /* 0x000e220000000800 */
[----:B------:R-:W1:Y:S07]  /*00e0*/  LDCU.64 UR6, c[0x0][0x358] ;  /* 0x00006b00ff0677ac */ /* 0x000e6e0008000a00 */
[----:B------:R-:W2:Y:S01]  /*00f0*/  LDC R0, c[0x0][0x398] ;  /* 0x0000e600ff007b82 */ /* 0x000ea20000000800 */
[----:B0-----:R-:W-:-:S04]  /*0100*/  IABS R13, R5 ;  /* 0x00000005000d7213 */ /* 0x001fc80000000000 */
[----:B------:R-:W0:Y:S01]  /*0110*/  I2F.RP R4, R13 ;  /* 0x0000000d00047306 */ /* 0x000e220000209400 */
[----:B--2---:R-:W-:-:S07]  /*0120*/  ISETP.GT.AND P3, PT, R0, RZ, PT ;  /* 0x000000ff0000720c */ /* 0x004fce0003f64270 */
[----:B0-----:R-:W0:Y:S06]  /*0130*/  MUFU.RCP R4, R4 ;  /* 0x0000000400047308 */ /* 0x001e2c0000001000 */
[----:B------:R-:W2:Y:S01]  /*0140*/  @!P3 LDC.64 R8, c[0x0][0x390] ;  /* 0x0000e400ff08bb82 */ /* 0x000ea20000000a00 */
[----:B0-----:R-:W-:-:S04]  /*0150*/  IADD3 R10, PT, PT, R4, 0xffffffe, RZ ;  /* 0x0ffffffe040a7810 */ /* 0x001fc80007ffe0ff */
[----:B------:R0:W3:Y:S01]  /*0160*/  F2I.FTZ.U32.TRUNC.NTZ R11, R10 ;  /* 0x0000000a000b7305 */ /* 0x0000e2000021f000 */
[----:B--2---:R-:W-:-:S04]  /*0170*/  @!P3 IMAD.WIDE R8, R2, 0x4, R8 ;  /* 0x000000040208b825 */ /* 0x004fc800078e0208 */
[----:B0-----:R-:W-:Y:S01]  /*0180*/  HFMA2 R10, -RZ, RZ, 0, 0 ;  /* 0x00000000ff0a7431 */ /* 0x001fe200000001ff */
[----:B-1----:R0:W5:Y:S01]  /*0190*/  @!P3 LDG.E R3, desc[UR6][R8.64] ;  /* 0x000000060803b981 */ /* 0x002162000c1e1900 */
[----:B------:R-:W-:Y:S01]  /*01a0*/  ISETP.GE.AND P2, PT, R2, RZ, PT ;  /* 0x000000ff0200720c */ /* 0x000fe20003f46270 */
[----:B---3--:R-:W-:-:S04]  /*01b0*/  IMAD.MOV R12, RZ, RZ, -R11 ;  /* 0x000000ffff0c7224 */ /* 0x008fc800078e0a0b */
[----:B------:R-:W-:Y:S01]  /*01c0*/  IMAD R15, R12, R13, RZ ;  /* 0x0000000d0c0f7224 */ /* 0x000fe200078e02ff */
[----:B0-----:R-:W-:-:S03]  /*01d0*/  IABS R8, R2 ;  /* 0x0000000200087213 */ /* 0x001fc60000000000 */
[----:B------:R-:W-:-:S06]  /*01e0*/  IMAD.HI.U32 R11, R11, R15, R10 ;  /* 0x0000000f0b0b7227 */ /* 0x000fcc00078e000a */
[----:B------:R-:W-:-:S05]  /*01f0*/  IMAD.HI.U32 R11, R11, R8, RZ ;  /* 0x000000080b0b7227 */ /* 0x000fca00078e00ff */
[----:B------:R-:W-:-:S05]  /*0200*/  IADD3 R4, PT, PT, -R11, RZ, RZ ;  /* 0x000000ff0b047210 */ /* 0x000fca0007ffe1ff */
[----:B------:R-:W-:-:S05]  /*0210*/  IMAD R4, R13, R4, R8 ;  /* 0x000000040d047224 */ /* 0x000fca00078e0208 */
[----:B------:R-:W-:-:S13]  /*0220*/  ISETP.GT.U32.AND P0, PT, R13, R4, PT ;  /* 0x000000040d00720c */ /* 0x000fda0003f04070 */
[----:B------:R-:W-:-:S04]  /*0230*/  @!P0 IADD3 R4, PT, PT, R4, -R13, RZ ;  /* 0x8000000d04048210 */ /* 0x000fc80007ffe0ff */
[----:B------:R-:W-:Y:S01]  /*0240*/  ISETP.GT.U32.AND P1, PT, R13, R4, PT ;  /* 0x000000040d00720c */ /* 0x000fe20003f24070 */
[----:B------:R-:W-:-:S05]  /*0250*/  IMAD.IADD R9, R4, 0x1, -R13 ;  /* 0x0000000104097824 */ /* 0x000fca00078e0a0d */
[----:B------:R-:W-:-:S04]  /*0260*/  SEL R9, R9, R4, !P1 ;  /* 0x0000000409097207 */ /* 0x000fc80004800000 */
[----:B------:R-:W-:Y:S01]  /*0270*/  @!P2 IADD3 R9, PT, PT, -R9, RZ, RZ ;  /* 0x000000ff0909a210 */ /* 0x000fe20007ffe1ff */
[----:B------:R-:W-:Y:S06]  /*0280*/  @!P3 BRA `(.L_x_0) ;  /* 0x000000080020b947 */ /* 0x000fec0003800000 */
[----:B------:R-:W0:Y:S01]  /*0290*/  LDC.64 R16, c[0x0][0x390] ;  /* 0x0000e400ff107b82 */ /* 0x000e220000000a00 */
[----:B------:R-:W-:Y:S02]  /*02a0*/  ISETP.GE.U32.AND P1, PT, R4, R13, PT ;  /* 0x0000000d0400720c */ /* 0x000fe40003f26070 */
[----:B------:R-:W-:-:S04]  /*02b0*/  LOP3.LUT R4, R2, R5, RZ, 0x3c, !PT ;  /* 0x0000000502047212 */ /* 0x000fc800078e3cff */
[----:B------:R-:W-:Y:S02]  /*02c0*/  ISETP.GE.AND P2, PT, R4, RZ, PT ;  /* 0x000000ff0400720c */ /* 0x000fe40003f46270 */
[----:B------:R-:W-:-:S05]  /*02d0*/  @!P0 IADD3 R11, PT, PT, R11, 0x1, RZ ;  /* 0x000000010b0b8810 */ /* 0x000fca0007ffe0ff */
[----:B------:R-:W-:Y:S02]  /*02e0*/  @P1 IADD3 R11, PT, PT, R11, 0x1, RZ ;  /* 0x000000010b0b1810 */ /* 0x000fe40007ffe0ff */
[----:B------:R-:W-:Y:S02]  /*02f0*/  ISETP.GE.U32.AND P1, PT, R0, 0x8, PT ;  /* 0x000000080000780c */ /* 0x000fe40003f26070 */
[----:B------:R-:W-:Y:S02]  /*0300*/  ISETP.NE.AND P0, PT, R5, RZ, PT ;  /* 0x000000ff0500720c */ /* 0x000fe40003f05270 */
[----:B------:R-:W-:Y:S01]  /*0310*/  @!P2 IMAD.MOV R11, RZ, RZ, -R11 ;  /* 0x000000ffff0ba224 */ /* 0x000fe200078e0a0b */
[----:B------:R-:W-:Y:S01]  /*0320*/  LOP3.LUT R10, RZ, R5, RZ, 0x33, !PT ;  /* 0x00000005ff0a7212 */ /* 0x000fe200078e33ff */
[----:B0-----:R-:W-:-:S03]  /*0330*/  IMAD.WIDE R16, R2, 0x4, R16 ;  /* 0x0000000402107825 */ /* 0x001fc600078e0210 */
[----:B------:R-:W-:Y:S02]  /*0340*/  SEL R11, R10, R11, !P0 ;  /* 0x0000000b0a0b7207 */ /* 0x000fe40004000000 */
[----:B------:R-:W-:Y:S01]  /*0350*/  LOP3.LUT R8, R0, 0x7, RZ, 0xc0, !PT ;  /* 0x0000000700087812 */ /* 0x000fe200078ec0ff */
[----:B-----5:R0:W5:Y:S01]  /*0360*/  LDG.E R3, desc[UR6][R16.64] ;  /* 0x0000000610037981 */ /* 0x020162000c1e1900 */
[----:B------:R-:W-:Y:S01]  /*0370*/  SEL R10, R10, R9, !P0 ;  /* 0x000000090a0a7207 */ /* 0x000fe20004000000 */
[----:B------:R-:W-:Y:S01]  /*0380*/  IMAD R12, R11, R0, RZ ;  /* 0x000000000b0c7224 */ /* 0x000fe200078e02ff */
[----:B------:R-:W-:Y:S02]  /*0390*/  ISETP.NE.AND P2, PT, R8, RZ, PT ;  /* 0x000000ff0800720c */ /* 0x000fe40003f45270 */
[----:B------:R-:W-:Y:S01]  /*03a0*/  MOV R9, RZ ;  /* 0x000000ff00097202 */ /* 0x000fe20000000f00 */
[----:B------:R-:W-:Y:S10]  /*03b0*/  @!P1 BRA `(.L_x_1) ;  /* 0x0000000000e09947 */ /* 0x000ff40003800000 */
[----:B------:R-:W1:Y:S01]  /*03c0*/  LDCU.64 UR4, c[0x0][0x380] ;  /* 0x00007000ff0477ac */ /* 0x000e620008000a00 */
[----:B------:R-:W-:Y:S02]  /*03d0*/  LOP3.LUT R9, R0, 0x7ffffff8, RZ, 0xc0, !PT ;  /* 0x7ffffff800097812 */ /* 0x000fe400078ec0ff */
[----:B------:R-:W-:Y:S02]  /*03e0*/  MOV R11, R12 ;  /* 0x0000000c000b7202 */ /* 0x000fe40000000f00 */
[----:B------:R-:W-:Y:S01]  /*03f0*/  MOV R14, R10 ;  /* 0x0000000a000e7202 */ /* 0x000fe20000000f00 */
[----:B------:R-:W-:Y:S01]  /*0400*/  IMAD.MOV R4, RZ, RZ, -R9 ;  /* 0x000000ffff047224 */ /* 0x000fe200078e0a09 */
[----:B-1----:R-:W-:-:S04]  /*0410*/  UIADD3 UR4, UP0, UPT, UR4, 0x10, URZ ;  /* 0x0000001004047890 */ /* 0x002fc8000ff1e0ff */
[----:B------:R-:W-:-:S12]  /*0420*/  UIADD3.X UR5, UPT, UPT, URZ, UR5, URZ, UP0, !UPT ;  /* 0x00000005ff057290 */ /* 0x000fd800087fe4ff */
.L_x_2:
[----:B------:R-:W1:Y:S01]  /*0430*/  LDC.64 R18, c[0x0][0x388] ;  /* 0x0000e200ff127b82 */ /* 0x000e620000000a00 */
[----:B------:R-:W-:Y:S02]  /*0440*/  MOV R20, UR4 ;  /* 0x0000000400147c02 */ /* 0x000fe40008000f00 */
[----:B------:R-:W-:-:S03]  /*0450*/  MOV R21, UR5 ;  /* 0x0000000500157c02 */ /* 0x000fc60008000f00 */
[----:B------:R-:W-:-:S05]  /*0460*/  IMAD.WIDE R20, R11, 0x4, R20 ;  /* 0x000000040b147825 */ /* 0x000fca00078e0214 */
[----:B------:R-:W2:Y:S01]  /*0470*/  LDG.E R22, desc[UR6][R20.64+-0x10] ;  /* 0xfffff00614167981 */ /* 0x000ea2000c1e1900 */
[----:B-1----:R-:W-:-:S05]  /*0480*/  IMAD.WIDE R18, R14, 0x4, R18 ;  /* 0x000000040e127825 */ /* 0x002fca00078e0212 */
[----:B---3--:R-:W2:Y:S01]  /*0490*/  LDG.E R13, desc[UR6][R18.64] ;  /* 0x00000006120d7981 */ /* 0x008ea2000c1e1900 */
[----:B------:R-:W-:-:S04]  /*04a0*/  IMAD.WIDE R24, R5, 0x4, R18 ;  /* 0x0000000405187825 */ /* 0x000fc800078e0212 */
[----:B--2--5:R-:W-:-:S05]  /*04b0*/  IMAD R13, R22, R13, R3 ;  /* 0x0000000d160d7224 */ /* 0x024fca00078e0203 */
[----:B------:R1:W-:Y:S04]  /*04c0*/  STG.E desc[UR6][R16.64], R13 ;  /* 0x0000000d10007986 */ /* 0x0003e8000c101906 */
[----:B------:R-:W2:Y:S04]  /*04d0*/  LDG.E R22, desc[UR6][R20.64+-0xc] ;  /* 0xfffff40614167981 */ /* 0x000ea8000c1e1900 */
[----:B------:R-:W2:Y:S01]  /*04e0*/  LDG.E R3, desc[UR6][R24.64] ;  /* 0x0000000618037981 */ /* 0x000ea2000c1e1900 */
[----:B------:R-:W-:-:S04]  /*04f0*/  IMAD.WIDE R26, R5, 0x4, R24 ;  /* 0x00000004051a7825 */ /* 0x000fc800078e0218 */
[----:B--2---:R-:W-:-:S05]  /*0500*/  IMAD R3, R22, R3, R13 ;  /* 0x0000000316037224 */ /* 0x004fca00078e020d */
[----:B------:R2:W-:Y:S04]  /*0510*/  STG.E desc[UR6][R16.64], R3 ;  /* 0x0000000310007986 */ /* 0x0005e8000c101906 */
[----:B------:R-:W3:Y:S04]  /*0520*/  LDG.E R22, desc[UR6][R20.64+-0x8] ;  /* 0xfffff80614167981 */ /* 0x000ee8000c1e1900 */
[----:B------:R-:W3:Y:S02]  /*0530*/  LDG.E R15, desc[UR6][R26.64] ;  /* 0x000000061a0f7981 */ /* 0x000ee4000c1e1900 */
[----:B---3--:R-:W-:-:S02]  /*0540*/  IMAD R15, R22, R15, R3 ;  /* 0x0000000f160f7224 */ /* 0x008fc400078e0203 */
[----:B------:R-:W-:-:S03]  /*0550*/  IMAD.WIDE R22, R5, 0x4, R26 ;  /* 0x0000000405167825 */ /* 0x000fc600078e021a */
[----:B------:R3:W-:Y:S04]  /*0560*/  STG.E desc[UR6][R16.64], R15 ;  /* 0x0000000f10007986 */ /* 0x0007e8000c101906 */
[----:B------:R-:W4:Y:S04]  /*0570*/  LDG.E R18, desc[UR6][R20.64+-0x4] ;  /* 0xfffffc0614127981 */ /* 0x000f28000c1e1900 */
[----:B-1----:R-:W4:Y:S01]  /*0580*/  LDG.E R13, desc[UR6][R22.64] ;  /* 0x00000006160d7981 */ /* 0x002f22000c1e1900 */
[----:B------:R-:W-:-:S04]  /*0590*/  IMAD.WIDE R24, R5, 0x4, R22 ;  /* 0x0000000405187825 */ /* 0x000fc800078e0216 */
[----:B----4-:R-:W-:-:S05]  /*05a0*/  IMAD R13, R18, R13, R15 ;  /* 0x0000000d120d7224 */ /* 0x010fca00078e020f */
[----:B------:R1:W-:Y:S04]  /*05b0*/  STG.E desc[UR6][R16.64], R13 ;  /* 0x0000000d10007986 */ /* 0x0003e8000c101906 */
[----:B------:R-:W4:Y:S04]  /*05c0*/  LDG.E R18, desc[UR6][R20.64] ;  /* 0x0000000614127981 */ /* 0x000f28000c1e1900 */
[----:B--2---:R-:W4:Y:S02]  /*05d0*/  LDG.E R3, desc[UR6][R24.64] ;  /* 0x0000000618037981 */ /* 0x004f24000c1e1900 */
[----:B----4-:R-:W-:-:S02]  /*05e0*/  IMAD R3, R18, R3, R13 ;  /* 0x0000000312037224 */ /* 0x010fc400078e020d */
[----:B------:R-:W-:-:S03]  /*05f0*/  IMAD.WIDE R18, R5, 0x4, R24 ;  /* 0x0000000405127825 */ /* 0x000fc600078e0218 */
[----:B------:R2:W-:Y:S04]  /*0600*/  STG.E desc[UR6][R16.64], R3 ;  /* 0x0000000310007986 */ /* 0x0005e8000c101906 */
[----:B------:R-:W4:Y:S04]  /*0610*/  LDG.E R26, desc[UR6][R20.64+0x4] ;  /* 0x00000406141a7981 */ /* 0x000f28000c1e1900 */
[----:B---3--:R-:W4:Y:S01]  /*0620*/  LDG.E R15, desc[UR6][R18.64] ;  /* 0x00000006120f7981 */ /* 0x008f22000c1e1900 */
[----:B------:R-:W-:-:S04]  /*0630*/  IMAD.WIDE R22, R5, 0x4, R18 ;  /* 0x0000000405167825 */ /* 0x000fc800078e0212 */
[----:B----4-:R-:W-:-:S05]  /*0640*/  IMAD R15, R26, R15, R3 ;  /* 0x0000000f1a0f7224 */ /* 0x010fca00078e0203 */
[----:B------:R3:W-:Y:S04]  /*0650*/  STG.E desc[UR6][R16.64], R15 ;  /* 0x0000000f10007986 */ /* 0x0007e8000c101906 */
[----:B------:R-:W4:Y:S04]  /*0660*/  LDG.E R26, desc[UR6][R20.64+0x8] ;  /* 0x00000806141a7981 */ /* 0x000f28000c1e1900 */
[----:B-1----:R-:W4:Y:S01]  /*0670*/  LDG.E R13, desc[UR6][R22.64] ;  /* 0x00000006160d7981 */ /* 0x002f22000c1e1900 */
[----:B------:R-:W-:Y:S01]  /*0680*/  IMAD.WIDE R24, R5, 0x4, R22 ;  /* 0x0000000405187825 */ /* 0x000fe200078e0216 */
[----:B------:R-:W-:-:S03]  /*0690*/  IADD3 R4, PT, PT, R4, 0x8, RZ ;  /* 0x0000000804047810 */ /* 0x000fc60007ffe0ff */
[----:B----4-:R-:W-:-:S05]  /*06a0*/  IMAD R13, R26, R13, R15 ;  /* 0x0000000d1a0d7224 */ /* 0x010fca00078e020f */
[----:B------:R3:W-:Y:S04]  /*06b0*/  STG.E desc[UR6][R16.64], R13 ;  /* 0x0000000d10007986 */ /* 0x0007e8000c101906 */
[----:B------:R-:W2:Y:S04]  /*06c0*/  LDG.E R26, desc[UR6][R20.64+0xc] ;  /* 0x00000c06141a7981 */ /* 0x000ea8000c1e1900 */
[----:B------:R-:W2:Y:S01]  /*06d0*/  LDG.E R24, desc[UR6][R24.64] ;  /* 0x0000000618187981 */ /* 0x000ea2000c1e1900 */
[----:B------:R-:W-:Y:S01]  /*06e0*/  ISETP.NE.AND P0, PT, R4, RZ, PT ;  /* 0x000000ff0400720c */ /* 0x000fe20003f05270 */
[----:B------:R-:W-:Y:S01]  /*06f0*/  IMAD R14, R5, 0x8, R14 ;  /* 0x00000008050e7824 */ /* 0x000fe200078e020e */
[----:B------:R-:W-:Y:S01]  /*0700*/  IADD3 R11, PT, PT, R11, 0x8, RZ ;  /* 0x000000080b0b7810 */ /* 0x000fe20007ffe0ff */
[----:B--2---:R-:W-:-:S05]  /*0710*/  IMAD R3, R26, R24, R13 ;  /* 0x000000181a037224 */ /* 0x004fca00078e020d */
[----:B------:R3:W-:Y:S05]  /*0720*/  STG.E desc[UR6][R16.64], R3 ;  /* 0x0000000310007986 */ /* 0x0007ea000c101906 */
[----:B------:R-:W-:Y:S05]  /*0730*/  @P0 BRA `(.L_x_2) ;  /* 0xfffffffc003c0947 */ /* 0x000fea000383ffff */
.L_x_1:
[----:B------:R-:W-:Y:S05]  /*0740*/  @!P2 BRA `(.L_x_0) ;  /* 0x0000000000f0a947 */ /* 0x000fea0003800000 */
[----:B------:R-:W-:Y:S02]  /*0750*/  ISETP.GE.U32.AND P0, PT, R8, 0x4, PT ;  /* 0x000000040800780c */ /* 0x000fe40003f06070 */
[----:B------:R-:W-:-:S04]  /*0760*/  LOP3.LUT R4, R0, 0x3, RZ, 0xc0, !PT ;  /* 0x0000000300047812 */ /* 0x000fc800078ec0ff */
[----:B------:R-:W-:-:S07]  /*0770*/  ISETP.NE.AND P1, PT, R4, RZ, PT ;  /* 0x000000ff0400720c */ /* 0x000fce0003f25270 */
[----:B------:R-:W-:Y:S06]  /*0780*/  @!P0 BRA `(.L_x_3) ;  /* 0x0000000000688947 */ /* 0x000fec0003800000 */
[----:B---3--:R-:W1:Y:S01]  /*0790*/  LDC.64 R14, c[0x0][0x380] ;  /* 0x0000e000ff0e7b82 */ /* 0x008e620000000a00 */
[----:B------:R-:W-:Y:S01]  /*07a0*/  IADD3 R11, PT, PT, R12, R9, RZ ;  /* 0x000000090c0b7210 */ /* 0x000fe20007ffe0ff */
[----:B------:R-:W-:-:S06]  /*07b0*/  IMAD R13, R9, R5, R10 ;  /* 0x00000005090d7224 */ /* 0x000fcc00078e020a */
[----:B------:R-:W2:Y:S01]  /*07c0*/  LDC.64 R18, c[0x0][0x388] ;  /* 0x0000e200ff127b82 */ /* 0x000ea20000000a00 */
[----:B-1----:R-:W-:-:S05]  /*07d0*/  IMAD.WIDE R14, R11, 0x4, R14 ;  /* 0x000000040b0e7825 */ /* 0x002fca00078e020e */
[----:B------:R-:W3:Y:S01]  /*07e0*/  LDG.E R8, desc[UR6][R14.64] ;  /* 0x000000060e087981 */ /* 0x000ee2000c1e1900 */
[----:B--2---:R-:W-:-:S05]  /*07f0*/  IMAD.WIDE R18, R13, 0x4, R18 ;  /* 0x000000040d127825 */ /* 0x004fca00078e0212 */
[----:B------:R-:W3:Y:S01]  /*0800*/  LDG.E R11, desc[UR6][R18.64] ;  /* 0x00000006120b7981 */ /* 0x000ee2000c1e1900 */
[----:B------:R-:W-:-:S04]  /*0810*/  IMAD.WIDE R20, R5, 0x4, R18 ;  /* 0x0000000405147825 */ /* 0x000fc800078e0212 */
[----:B---3-5:R-:W-:-:S05]  /*0820*/  IMAD R11, R8, R11, R3 ;  /* 0x0000000b080b7224 */ /* 0x028fca00078e0203 */
[----:B------:R1:W-:Y:S04]  /*0830*/  STG.E desc[UR6][R16.64], R11 ;  /* 0x0000000b10007986 */ /* 0x0003e8000c101906 */
[----:B------:R-:W2:Y:S04]  /*0840*/  LDG.E R8, desc[UR6][R14.64+0x4] ;  /* 0x000004060e087981 */ /* 0x000ea8000c1e1900 */
[----:B------:R-:W2:Y:S01]  /*0850*/  LDG.E R3, desc[UR6][R20.64] ;  /* 0x0000000614037981 */ /* 0x000ea2000c1e1900 */
[----:B------:R-:W-:-:S04]  /*0860*/  IMAD.WIDE R22, R5, 0x4, R20 ;  /* 0x0000000405167825 */ /* 0x000fc800078e0214 */
[----:B--2---:R-:W-:-:S05]  /*0870*/  IMAD R13, R8, R3, R11 ;  /* 0x00000003080d7224 */ /* 0x004fca00078e020b */
        /* <DEDUP_REMOVED lines=8> */
[----:B------:R-:W-:Y:S01]  /*0900*/  IADD3 R9, PT, PT, R9, 0x4, RZ ;  /* 0x0000000409097810 */ /* 0x000fe20007ffe0ff */
[----:B--2---:R-:W-:-:S05]  /*0910*/  IMAD R3, R8, R18, R25 ;  /* 0x0000001208037224 */ /* 0x004fca00078e0219 */
[----:B------:R1:W-:Y:S02]  /*0920*/  STG.E desc[UR6][R16.64], R3 ;  /* 0x0000000310007986 */ /* 0x0003e4000c101906 */
.L_x_3:
[----:B------:R-:W-:Y:S05]  /*0930*/  @!P1 BRA `(.L_x_0) ;  /* 0x0000000000749947 */ /* 0x000fea0003800000 */
[----:B---3--:R-:W2:Y:S01]  /*0940*/  LDC.64 R14, c[0x0][0x380] ;  /* 0x0000e000ff0e7b82 */ /* 0x008ea20000000a00 */
[----:B------:R-:W-:-:S07]  /*0950*/  ISETP.NE.AND P0, PT, R4, 0x1, PT ;  /* 0x000000010400780c */ /* 0x000fce0003f05270 */
[----:B------:R-:W3:Y:S06]  /*0960*/  LDC.64 R18, c[0x0][0x388] ;  /* 0x0000e200ff127b82 */ /* 0x000eec0000000a00 */
[----:B-1----:R-:W-:Y:S02]  /*0970*/  @P0 IMAD.IADD R11, R12, 0x1, R9 ;  /* 0x000000010c0b0824 */ /* 0x002fe400078e0209 */
[----:B------:R-:W-:Y:S01]  /*0980*/  @P0 IMAD R23, R9, R5, R10 ;  /* 0x0000000509170224 */ /* 0x000fe200078e020a */
[----:B------:R-:W1:Y:S01]  /*0990*/  LDC.64 R20, c[0x0][0x380] ;  /* 0x0000e000ff147b82 */ /* 0x000e620000000a00 */
[----:B--2---:R-:W-:-:S05]  /*09a0*/  @P0 IMAD.WIDE R14, R11, 0x4, R14 ;  /* 0x000000040b0e0825 */ /* 0x004fca00078e020e */
[----:B------:R-:W2:Y:S01]  /*09b0*/  @P0 LDG.E R4, desc[UR6][R14.64] ;  /* 0x000000060e040981 */ /* 0x000ea2000c1e1900 */
[----:B---3--:R-:W-:Y:S02]  /*09c0*/  @P0 IMAD.WIDE R22, R23, 0x4, R18 ;  /* 0x0000000417160825 */ /* 0x008fe400078e0212 */
[----:B------:R-:W3:Y:S03]  /*09d0*/  LDC.64 R18, c[0x0][0x388] ;  /* 0x0000e200ff127b82 */ /* 0x000ee60000000a00 */
[----:B------:R-:W2:Y:S01]  /*09e0*/  @P0 LDG.E R8, desc[UR6][R22.64] ;  /* 0x0000000616080981 */ /* 0x000ea2000c1e1900 */
[----:B------:R-:W-:Y:S01]  /*09f0*/  @P0 IMAD.WIDE R24, R5, 0x4, R22 ;  /* 0x0000000405180825 */ /* 0x000fe200078e0216 */
[----:B------:R-:W-:-:S04]  /*0a00*/  LOP3.LUT R0, R0, 0x1, RZ, 0xc0, !PT ;  /* 0x0000000100007812 */ /* 0x000fc800078ec0ff */
[----:B------:R-:W-:Y:S01]  /*0a10*/  ISETP.NE.U32.AND P1, PT, R0, 0x1, PT ;  /* 0x000000010000780c */ /* 0x000fe20003f25070 */
[----:B--2--5:R-:W-:-:S05]  /*0a20*/  @P0 IMAD R11, R4, R8, R3 ;  /* 0x00000008040b0224 */ /* 0x024fca00078e0203 */
[----:B------:R-:W-:Y:S04]  /*0a30*/  @P0 STG.E desc[UR6][R16.64], R11 ;  /* 0x0000000b10000986 */ /* 0x000fe8000c101906 */
[----:B------:R-:W2:Y:S04]  /*0a40*/  @P0 LDG.E R4, desc[UR6][R14.64+0x4] ;  /* 0x000004060e040981 */ /* 0x000ea8000c1e1900 */
[----:B------:R-:W2:Y:S01]  /*0a50*/  @P0 LDG.E R24, desc[UR6][R24.64] ;  /* 0x0000000618180981 */ /* 0x000ea2000c1e1900 */
[----:B------:R-:W-:-:S04]  /*0a60*/  @P0 IADD3 R9, PT, PT, R9, 0x2, RZ ;  /* 0x0000000209090810 */ /* 0x000fc80007ffe0ff */
[----:B------:R-:W-:Y:S01]  /*0a70*/  @!P1 IADD3 R13, PT, PT, R12, R9, RZ ;  /* 0x000000090c0d9210 */ /* 0x000fe20007ffe0ff */
[----:B------:R-:W-:-:S04]  /*0a80*/  @!P1 IMAD R5, R9, R5, R10 ;  /* 0x0000000509059224 */ /* 0x000fc800078e020a */
[----:B-1----:R-:W-:-:S04]  /*0a90*/  @!P1 IMAD.WIDE R20, R13, 0x4, R20 ;  /* 0x000000040d149825 */ /* 0x002fc800078e0214 */
[----:B---3--:R-:W-:-:S04]  /*0aa0*/  @!P1 IMAD.WIDE R18, R5, 0x4, R18 ;  /* 0x0000000405129825 */ /* 0x008fc800078e0212 */
[----:B--2---:R-:W-:-:S05]  /*0ab0*/  @P0 IMAD R3, R4, R24, R11 ;  /* 0x0000001804030224 */ /* 0x004fca00078e020b */
[----:B------:R1:W-:Y:S04]  /*0ac0*/  @P0 STG.E desc[UR6][R16.64], R3 ;  /* 0x0000000310000986 */ /* 0x0003e8000c101906 */
[----:B------:R-:W1:Y:S04]  /*0ad0*/  @!P1 LDG.E R20, desc[UR6][R20.64] ;  /* 0x0000000614149981 */ /* 0x000e68000c1e1900 */
[----:B------:R-:W1:Y:S02]  /*0ae0*/  @!P1 LDG.E R18, desc[UR6][R18.64] ;  /* 0x0000000612129981 */ /* 0x000e64000c1e1900 */
[----:B-1----:R-:W-:-:S05]  /*0af0*/  @!P1 IMAD R3, R20, R18, R3 ;  /* 0x0000001214039224 */ /* 0x002fca00078e0203 */
[----:B------:R2:W-:Y:S02]  /*0b00*/  @!P1 STG.E desc[UR6][R16.64], R3 ;  /* 0x0000000310009986 */ /* 0x0005e4000c101906 */
.L_x_0:
[----:B------:R-:W-:Y:S01]  /*0b10*/  MOV R0, 0x0 ;  /* 0x0000000000007802 */ /* 0x000fe20000000f00 */
[----:B-----5:R4:W-:Y:S01]  /*0b20*/  STL.64 [R1], R2 ;  /* 0x0000000201007387 */ /* 0x0209e20000100a00 */
[----:B------:R-:W0:Y:S02]  /*0b30*/  LDCU.64 UR4, c[0x4][0x8] ;  /* 0x01000100ff0477ac */ /* 0x000e240008000a00 */
[----:B------:R4:W1:Y:S01]  /*0b40*/  LDC.64 R8, c[0x4][R0] ;  /* 0x0100000000087b82 */ /* 0x0008620000000a00 */
[----:B0-----:R-:W-:Y:S02]  /*0b50*/  MOV R4, UR4 ;  /* 0x0000000400047c02 */ /* 0x001fe40008000f00 */
[----:B----4-:R-:W-:-:S07]  /*0b60*/  MOV R5, UR5 ;  /* 0x0000000500057c02 */ /* 0x010fce0008000f00 */
[----:B------:R-:W-:-:S07]  /*0b70*/  LEPC R20, `(.L_x_4) ;  /* 0x000000001014794e */ /* 0x000fce0000000000 */
[----:B-123--:R-:W-:Y:S05]  /*0b80*/  CALL.ABS.NOINC R8 ;  /* 0x0000000008007343 */ /* 0x00efea0003c00000 */
.L_x_4:
[----:B------:R-:W-:Y:S05]  /*0b90*/  EXIT ;  /* 0x000000000000794d */ /* 0x000fea0003800000 */
.L_x_5:
[----:B------:R-:W-:-:S00]  /*0ba0*/  BRA `(.L_x_5) ;  /* 0xfffffffc00fc7947 */ /* 0x000fc0000383ffff */
[----:B------:R-:W-:-:S00]  /*0bb0*/  NOP ;  /* 0x0000000000007918 */ /* 0x000fc00000000000 */
        /* <DEDUP_REMOVED lines=12> */
.L_x_6:


//--------------------- .nv.global.init           --------------------------
	.section	.nv.global.init,"aw",@progbits
.nv.global.init:
	.type		$str,@object
	.size		$str,(.L_0 - $str)
$str:
        /*0000*/ 	.byte	0x43, 0x20, 0x49, 0x6e, 0x64, 0x65, 0x78, 0x20, 0x25, 0x69, 0x20, 0x56, 0x61, 0x6c, 0x75, 0x65
        /*0010*/ 	.byte	0x3a, 0x20, 0x25, 0x69, 0x0a, 0x00
.L_0:


//--------------------- .nv.shared.reserved.0     --------------------------
	.section	.nv.shared.reserved.0,"aw",@nobits
	.weak		__nv_reservedSMEM_offset_0_alias
	.size		__nv_reservedSMEM_offset_0_alias, 0, 64
	.other		__nv_reservedSMEM_offset_0_alias,@"STO_CUDA_RESERVED_SHARED STV_DEFAULT"
__nv_reservedSMEM_offset_0_alias:
	.zero		0
	.zero		64


//--------------------- .nv.constant0._Z21matrix_multiplicationPiS_S_iiii --------------------------
	.section	.nv.constant0._Z21matrix_multiplicationPiS_S_iiii,"a",@progbits
	.sectionflags	@""
	.align	4
.nv.constant0._Z21matrix_multiplicationPiS_S_iiii:
	.zero		936


//--------------------- SYMBOLS --------------------------

	.type		.nv.reservedSmem.offset0,@object
	.size		.nv.reservedSmem.offset0,0x4
	.type		vprintf,@function
